//
// Generated by NVIDIA NVVM Compiler
//
// Compiler Build ID: CL-36424714
// Cuda compilation tools, release 13.0, V13.0.88
// Based on NVVM 20.0.0
//

.version 9.0
.target sm_100
.address_size 64

	// .globl	default_function_kernel

.visible .entry default_function_kernel(
	.param .u64 .ptr .align 1 default_function_kernel_param_0,
	.param .u64 .ptr .align 1 default_function_kernel_param_1
)
.maxntid 32
{
	.reg .pred 	%p<4>;
	.reg .b16 	%rs<14>;
	.reg .b32 	%r<39>;
	.reg .b32 	%f<2>;
	.reg .b64 	%rd<9>;

	ld.param.u64 	%rd1, [default_function_kernel_param_0];
	ld.param.u64 	%rd2, [default_function_kernel_param_1];
	mov.u32 	%r1, %ctaid.x;
	shl.b32 	%r4, %r1, 1;
	mov.u32 	%r2, %tid.x;
	shr.u32 	%r5, %r2, 4;
	or.b32  	%r3, %r4, %r5;
	setp.gt.u32 	%p1, %r3, 3178;
	@%p1 bra 	$L__BB0_2;
	cvta.to.global.u64 	%rd3, %rd1;
	cvta.to.global.u64 	%rd4, %rd2;
	cvt.u16.u32 	%rs1, %r3;
	mul.hi.u16 	%rs2, %rs1, -20677;
	shr.u16 	%rs3, %rs2, 7;
	mul.wide.u16 	%r6, %rs3, 3553;
	shl.b32 	%r7, %r1, 4;
	shr.u32 	%r8, %r2, 1;
	or.b32  	%r9, %r7, %r8;
	mul.hi.u32 	%r10, %r9, -1355096633;
	shr.u32 	%r11, %r10, 8;
	mul.lo.s32 	%r12, %r11, 374;
	sub.s32 	%r13, %r9, %r12;
	cvt.u16.u32 	%rs4, %r13;
	mul.hi.u16 	%rs5, %rs4, 5958;
	and.b16  	%rs6, %rs5, 1;
	setp.eq.b16 	%p2, %rs6, 1;
	selp.b32 	%r14, 1496, 0, %p2;
	mad.lo.s32 	%r15, %r1, 10, %r2;
	mul.hi.u32 	%r16, %r15, -1171354717;
	shr.u32 	%r17, %r16, 4;
	mul.lo.s32 	%r18, %r17, 22;
	sub.s32 	%r19, %r15, %r18;
	and.b32  	%r20, %r19, 1;
	setp.eq.b32 	%p3, %r20, 1;
	selp.b32 	%r21, 748, 0, %p3;
	shl.b32 	%r22, %r1, 3;
	shr.u32 	%r23, %r2, 2;
	or.b32  	%r24, %r22, %r23;
	mul.hi.u32 	%r25, %r24, -1355096633;
	shr.u32 	%r26, %r25, 9;
	mul.lo.s32 	%r27, %r26, 748;
	sub.s32 	%r28, %r24, %r27;
	cvt.u16.u32 	%rs7, %r28;
	mul.hi.u16 	%rs8, %rs7, 701;
	shr.u16 	%rs9, %rs8, 1;
	mul.lo.s16 	%rs10, %rs9, 187;
	sub.s16 	%rs11, %rs7, %rs10;
	cvt.u32.u16 	%r29, %rs11;
	mul.hi.u16 	%rs12, %rs4, 2979;
	mul.lo.s16 	%rs13, %rs12, 11;
	cvt.u32.u16 	%r30, %rs13;
	shr.u32 	%r31, %r19, 1;
	add.s32 	%r32, %r31, %r28;
	add.s32 	%r33, %r32, %r21;
	sub.s32 	%r34, %r33, %r29;
	add.s32 	%r35, %r34, %r6;
	add.s32 	%r36, %r35, %r14;
	add.s32 	%r37, %r36, %r30;
	mul.wide.u32 	%rd5, %r37, 4;
	add.s64 	%rd6, %rd3, %rd5;
	ld.global.nc.f32 	%f1, [%rd6];
	mad.lo.s32 	%r38, %r1, 22, %r15;
	mul.wide.u32 	%rd7, %r38, 4;
	add.s64 	%rd8, %rd4, %rd7;
	st.global.f32 	[%rd8], %f1;
$L__BB0_2:
	ret;

}


// ===== COMPILED SASS (sm_100) =====

	.target	sm_100

	.elftype	@"ET_EXEC"


//--------------------- .note.nv.tkinfo           --------------------------
	.section	.note.nv.tkinfo,"",@"SHT_NOTE"
	.sectionflags	@"SHF_NOTE_NV_TKINFO"
	.tkinfo
        /*0018*/ 	.word	0x00000002
        /*0030*/ 	.string	""
        /*0030*/ 	.string	"ptxas"
        /*0030*/ 	.string	"Cuda compilation tools, release 13.0, V13.0.88"
        /*0030*/ 	.string	"Build cuda_13.0.r13.0/compiler.36424714_0"
        /*0030*/ 	.string	"-arch sm_100 -m 64 "



//--------------------- .note.nv.cuinfo           --------------------------
	.section	.note.nv.cuinfo,"",@"SHT_NOTE"
	.sectionflags	@"SHF_NOTE_NV_CUINFO"
        /*0018*/ 	.short	0x0002
        /*001a*/ 	.short	0x0064
        /*001c*/ 	.short	0x0082
	.zero		2


//--------------------- .nv.info                  --------------------------
	.section	.nv.info,"",@"SHT_CUDA_INFO"
	.align	4


	//----- nvinfo : EIATTR_REGCOUNT
	.align		4
        /*0000*/ 	.byte	0x04, 0x2f
        /*0002*/ 	.short	(.L_1 - .L_0)
	.align		4
.L_0:
        /*0004*/ 	.word	index@(default_function_kernel)
        /*0008*/ 	.word	0x00000010


	//----- nvinfo : EIATTR_FRAME_SIZE
	.align		4
.L_1:
        /*000c*/ 	.byte	0x04, 0x11
        /*000e*/ 	.short	(.L_3 - .L_2)
	.align		4
.L_2:
        /*0010*/ 	.word	index@(default_function_kernel)
        /*0014*/ 	.word	0x00000000


	//----- nvinfo : EIATTR_MIN_STACK_SIZE
	.align		4
.L_3:
        /*0018*/ 	.byte	0x04, 0x12
        /*001a*/ 	.short	(.L_5 - .L_4)
	.align		4
.L_4:
        /*001c*/ 	.word	index@(default_function_kernel)
        /*0020*/ 	.word	0x00000000
.L_5:


//--------------------- .nv.compat                --------------------------
	.section	.nv.compat,"",@"SHT_CUDA_COMPAT_INFO"
	.align	4
        /*0000*/ 	.byte	0x02, 0x09, 0x00, 0x00, 0x02, 0x02, 0x01, 0x00, 0x02, 0x05, 0x05, 0x00, 0x03, 0x07, 0x01, 0x01
        /*0010*/ 	.byte	0x02, 0x03, 0x00, 0x00, 0x02, 0x06, 0x01, 0x00, 0x04, 0x0b, 0x08, 0x00, 0x09, 0x00, 0x00, 0x00
        /*0020*/ 	.byte	0x00, 0x00, 0x00, 0x00


//--------------------- .nv.info.default_function_kernel --------------------------
	.section	.nv.info.default_function_kernel,"",@"SHT_CUDA_INFO"
	.sectionflags	@""
	.align	4


	//----- nvinfo : EIATTR_CUDA_API_VERSION
	.align		4
        /*0000*/ 	.byte	0x04, 0x37
        /*0002*/ 	.short	(.L_7 - .L_6)
.L_6:
        /*0004*/ 	.word	0x00000082


	//----- nvinfo : EIATTR_KPARAM_INFO
	.align		4
.L_7:
        /*0008*/ 	.byte	0x04, 0x17
        /*000a*/ 	.short	(.L_9 - .L_8)
.L_8:
        /*000c*/ 	.word	0x00000000
        /*0010*/ 	.short	0x0001
        /*0012*/ 	.short	0x0008
        /*0014*/ 	.byte	0x00, 0xf5, 0x21, 0x00


	//----- nvinfo : EIATTR_KPARAM_INFO
	.align		4
.L_9:
        /*0018*/ 	.byte	0x04, 0x17
        /*001a*/ 	.short	(.L_11 - .L_10)
.L_10:
        /*001c*/ 	.word	0x00000000
        /*0020*/ 	.short	0x0000
        /*0022*/ 	.short	0x0000
        /*0024*/ 	.byte	0x00, 0xf5, 0x21, 0x00


	//----- nvinfo : EIATTR_SPARSE_MMA_MASK
	.align		4
.L_11:
        /*0028*/ 	.byte	0x03, 0x50
        /*002a*/ 	.short	0x0000


	//----- nvinfo : EIATTR_MAXREG_COUNT
	.align		4
        /*002c*/ 	.byte	0x03, 0x1b
        /*002e*/ 	.short	0x00ff


	//----- nvinfo : EIATTR_MERCURY_ISA_VERSION
	.align		4
        /*0030*/ 	.byte	0x03, 0x5f
        /*0032*/ 	.short	0x0101


	//----- nvinfo : EIATTR_VRC_CTA_INIT_COUNT
	.align		4
        /*0034*/ 	.byte	0x02, 0x4a
	.zero		1
	.zero		1


	//----- nvinfo : EIATTR_EXIT_INSTR_OFFSETS
	.align		4
        /*0038*/ 	.byte	0x04, 0x1c
        /*003a*/ 	.short	(.L_13 - .L_12)


	//   ....[0]....
.L_12:
        /*003c*/ 	.word	0x00000070


	//   ....[1]....
        /*0040*/ 	.word	0x00000410


	//----- nvinfo : EIATTR_MAX_THREADS
	.align		4
.L_13:
        /*0044*/ 	.byte	0x04, 0x05
        /*0046*/ 	.short	(.L_15 - .L_14)
.L_14:
        /*0048*/ 	.word	0x00000020
        /*004c*/ 	.word	0x00000001
        /*0050*/ 	.word	0x00000001


	//----- nvinfo : EIATTR_CBANK_PARAM_SIZE
	.align		4
.L_15:
        /*0054*/ 	.byte	0x03, 0x19
        /*0056*/ 	.short	0x0010


	//----- nvinfo : EIATTR_PARAM_CBANK
	.align		4
        /*0058*/ 	.byte	0x04, 0x0a
        /*005a*/ 	.short	(.L_17 - .L_16)
	.align		4
.L_16:
        /*005c*/ 	.word	index@(.nv.constant0.default_function_kernel)
        /*0060*/ 	.short	0x0380
        /*0062*/ 	.short	0x0010


	//----- nvinfo : EIATTR_SW_WAR
	.align		4
.L_17:
        /*0064*/ 	.byte	0x04, 0x36
        /*0066*/ 	.short	(.L_19 - .L_18)
.L_18:
        /*0068*/ 	.word	0x00000008
.L_19:


//--------------------- .nv.callgraph             --------------------------
	.section	.nv.callgraph,"",@"SHT_CUDA_CALLGRAPH"
	.align	4
	.sectionentsize	8
	.align		4
        /*0000*/ 	.word	0x00000000
	.align		4
        /*0004*/ 	.word	0xffffffff
	.align		4
        /*0008*/ 	.word	0x00000000
	.align		4
        /*000c*/ 	.word	0xfffffffe
	.align		4
        /*0010*/ 	.word	0x00000000
	.align		4
        /*0014*/ 	.word	0xfffffffd
	.align		4
        /*0018*/ 	.word	0x00000000
	.align		4
        /*001c*/ 	.word	0xfffffffc


//--------------------- .text.default_function_kernel --------------------------
	.section	.text.default_function_kernel,"ax",@progbits
	.align	128
        .global         default_function_kernel
        .type           default_function_kernel,@function
        .size           default_function_kernel,(.L_x_1 - default_function_kernel)
        .other          default_function_kernel,@"STO_CUDA_ENTRY STV_DEFAULT"
default_function_kernel:
.text.default_function_kernel:
[----:B------:R-:W-:Y:S01]  /*0000*/  LDC R1, c[0x0][0x37c] ;  /* 0x0000df00ff017b82 */ /* 0x000fe20000000800 */
[----:B------:R-:W0:Y:S01]  /*0010*/  S2R R11, SR_CTAID.X ;  /* 0x00000000000b7919 */ /* 0x000e220000002500 */
[----:B------:R-:W1:Y:S01]  /*0020*/  S2R R10, SR_TID.X ;  /* 0x00000000000a7919 */ /* 0x000e620000002100 */
[----:B0-----:R-:W-:Y:S01]  /*0030*/  IMAD.SHL.U32 R0, R11, 0x2, RZ ;  /* 0x000000020b007824 */ /* 0x001fe200078e00ff */
[----:B-1----:R-:W-:-:S04]  /*0040*/  SHF.R.U32.HI R3, RZ, 0x4, R10 ;  /* 0x00000004ff037819 */ /* 0x002fc8000001160a */
[----:B------:R-:W-:-:S04]  /*0050*/  LOP3.LUT R0, R0, R3, RZ, 0xfc, !PT ;  /* 0x0000000300007212 */ /* 0x000fc800078efcff */
[----:B------:R-:W-:-:S13]  /*0060*/  ISETP.GT.U32.AND P0, PT, R0, 0xc6a, PT ;  /* 0x00000c6a0000780c */ /* 0x000fda0003f04070 */
[----:B------:R-:W-:Y:S05]  /*0070*/  @P0 EXIT ;  /* 0x000000000000094d */ /* 0x000fea0003800000 */
[C---:B------:R-:W-:Y:S01]  /*0080*/  IMAD.SHL.U32 R2, R11.reuse, 0x8, RZ ;  /* 0x000000080b027824 */ /* 0x040fe200078e00ff */
[--C-:B------:R-:W-:Y:S01]  /*0090*/  SHF.R.U32.HI R3, RZ, 0x2, R10.reuse ;  /* 0x00000002ff037819 */ /* 0x100fe2000001160a */
[----:B------:R-:W-:Y:S01]  /*00a0*/  IMAD R6, R11, 0xa, R10 ;  /* 0x0000000a0b067824 */ /* 0x000fe200078e020a */
[----:B------:R-:W0:Y:S02]  /*00b0*/  LDCU.64 UR4, c[0x0][0x358] ;  /* 0x00006b00ff0477ac */ /* 0x000e240008000a00 */
[----:B------:R-:W-:-:S05]  /*00c0*/  LOP3.LUT R2, R2, R3, RZ, 0xfc, !PT ;  /* 0x0000000302027212 */ /* 0x000fca00078efcff */
[----:B------:R-:W-:-:S05]  /*00d0*/  IMAD.HI.U32 R3, R2, -0x50c52239, RZ ;  /* 0xaf3addc702037827 */ /* 0x000fca00078e00ff */
[----:B------:R-:W-:-:S05]  /*00e0*/  SHF.R.U32.HI R3, RZ, 0x9, R3 ;  /* 0x00000009ff037819 */ /* 0x000fca0000011603 */
[----:B------:R-:W-:Y:S01]  /*00f0*/  IMAD R8, R3, -0x2ec, R2 ;  /* 0xfffffd1403087824 */ /* 0x000fe200078e0202 */
[----:B------:R-:W-:Y:S01]  /*0100*/  SHF.R.U32.HI R3, RZ, 0x1, R10 ;  /* 0x00000001ff037819 */ /* 0x000fe2000001160a */
[----:B------:R-:W-:-:S03]  /*0110*/  IMAD.SHL.U32 R2, R11, 0x10, RZ ;  /* 0x000000100b027824 */ /* 0x000fc600078e00ff */
[----:B------:R-:W-:Y:S02]  /*0120*/  LOP3.LUT R4, R8, 0xffff, RZ, 0xc0, !PT ;  /* 0x0000ffff08047812 */ /* 0x000fe400078ec0ff */
[----:B------:R-:W-:-:S03]  /*0130*/  LOP3.LUT R2, R2, R3, RZ, 0xfc, !PT ;  /* 0x0000000302027212 */ /* 0x000fc600078efcff */
[----:B------:R-:W-:Y:S02]  /*0140*/  IMAD R5, R4, 0x2bd, RZ ;  /* 0x000002bd04057824 */ /* 0x000fe400078e02ff */
[----:B------:R-:W-:-:S03]  /*0150*/  IMAD.HI.U32 R4, R6, -0x45d1745d, RZ ;  /* 0xba2e8ba306047827 */ /* 0x000fc600078e00ff */
[----:B------:R-:W-:Y:S02]  /*0160*/  SHF.R.U32.HI R3, RZ, 0x11, R5 ;  /* 0x00000011ff037819 */ /* 0x000fe40000011605 */
[----:B------:R-:W-:Y:S02]  /*0170*/  SHF.R.U32.HI R5, RZ, 0x4, R4 ;  /* 0x00000004ff057819 */ /* 0x000fe40000011604 */
[----:B------:R-:W-:Y:S01]  /*0180*/  PRMT R4, R3, 0x9910, RZ ;  /* 0x0000991003047816 */ /* 0x000fe200000000ff */
[----:B------:R-:W-:-:S04]  /*0190*/  IMAD.HI.U32 R3, R2, -0x50c52239, RZ ;  /* 0xaf3addc702037827 */ /* 0x000fc800078e00ff */
[----:B------:R-:W-:Y:S01]  /*01a0*/  IMAD R5, R5, -0x16, R6 ;  /* 0xffffffea05057824 */ /* 0x000fe200078e0206 */
[----:B------:R-:W-:Y:S01]  /*01b0*/  SHF.R.U32.HI R3, RZ, 0x8, R3 ;  /* 0x00000008ff037819 */ /* 0x000fe20000011603 */
[----:B------:R-:W-:-:S03]  /*01c0*/  IMAD R4, R4, 0xbb, RZ ;  /* 0x000000bb04047824 */ /* 0x000fc600078e02ff */
[----:B------:R-:W-:Y:S01]  /*01d0*/  LOP3.LUT R7, R5, 0x1, RZ, 0xc0, !PT ;  /* 0x0000000105077812 */ /* 0x000fe200078ec0ff */
[----:B------:R-:W-:Y:S01]  /*01e0*/  IMAD R3, R3, -0x176, R2 ;  /* 0xfffffe8a03037824 */ /* 0x000fe200078e0202 */
[----:B------:R-:W-:Y:S01]  /*01f0*/  LEA.HI R5, R5, R8, RZ, 0x1f ;  /* 0x0000000805057211 */ /* 0x000fe200078ff8ff */
[----:B------:R-:W-:Y:S01]  /*0200*/  IMAD.MOV R4, RZ, RZ, -R4 ;  /* 0x000000ffff047224 */ /* 0x000fe200078e0a04 */
[----:B------:R-:W-:Y:S02]  /*0210*/  ISETP.NE.U32.AND P0, PT, R7, 0x1, PT ;  /* 0x000000010700780c */ /* 0x000fe40003f05070 */
[----:B------:R-:W-:Y:S01]  /*0220*/  LOP3.LUT R3, R3, 0xffff, RZ, 0xc0, !PT ;  /* 0x0000ffff03037812 */ /* 0x000fe200078ec0ff */
[----:B------:R-:W-:Y:S01]  /*0230*/  VIADD R13, R5, 0x2ec ;  /* 0x000002ec050d7836 */ /* 0x000fe20000000000 */
[----:B------:R-:W-:Y:S02]  /*0240*/  PRMT R7, R4, 0x7710, RZ ;  /* 0x0000771004077816 */ /* 0x000fe400000000ff */
[----:B------:R-:W-:Y:S01]  /*0250*/  LOP3.LUT R2, R0, 0xffff, RZ, 0xc0, !PT ;  /* 0x0000ffff00027812 */ /* 0x000fe200078ec0ff */
[----:B------:R-:W-:-:S02]  /*0260*/  IMAD R4, R3, 0x1746, RZ ;  /* 0x0000174603047824 */ /* 0x000fc400078e02ff */
[----:B------:R-:W-:Y:S02]  /*0270*/  IMAD.IADD R8, R8, 0x1, R7 ;  /* 0x0000000108087824 */ /* 0x000fe400078e0207 */
[----:B------:R-:W-:Y:S01]  /*0280*/  IMAD R9, R2, 0xaf3b, RZ ;  /* 0x0000af3b02097824 */ /* 0x000fe200078e02ff */
[----:B------:R-:W-:Y:S02]  /*0290*/  SHF.R.U32.HI R0, RZ, 0x10, R4 ;  /* 0x00000010ff007819 */ /* 0x000fe40000011604 */
[----:B------:R-:W-:Y:S01]  /*02a0*/  @P0 IADD3 R13, PT, PT, R5, RZ, RZ ;  /* 0x000000ff050d0210 */ /* 0x000fe20007ffe0ff */
[----:B------:R-:W-:Y:S01]  /*02b0*/  IMAD R5, R3, 0xba3, RZ ;  /* 0x00000ba303057824 */ /* 0x000fe200078e02ff */
[----:B------:R-:W-:Y:S01]  /*02c0*/  LOP3.LUT R4, R0, 0x1, RZ, 0xc0, !PT ;  /* 0x0000000100047812 */ /* 0x000fe200078ec0ff */
[----:B------:R-:W1:Y:S01]  /*02d0*/  LDC.64 R2, c[0x0][0x380] ;  /* 0x0000e000ff027b82 */ /* 0x000e620000000a00 */
[----:B------:R-:W-:Y:S02]  /*02e0*/  LOP3.LUT R8, R8, 0xffff, RZ, 0xc0, !PT ;  /* 0x0000ffff08087812 */ /* 0x000fe400078ec0ff */
[----:B------:R-:W-:-:S02]  /*02f0*/  SHF.R.U32.HI R5, RZ, 0x10, R5 ;  /* 0x00000010ff057819 */ /* 0x000fc40000011605 */
[----:B------:R-:W-:Y:S01]  /*0300*/  ISETP.NE.U32.AND P0, PT, R4, 0x1, PT ;  /* 0x000000010400780c */ /* 0x000fe20003f05070 */
[----:B------:R-:W-:Y:S01]  /*0310*/  IMAD.IADD R7, R13, 0x1, -R8 ;  /* 0x000000010d077824 */ /* 0x000fe200078e0a08 */
[----:B------:R-:W-:Y:S02]  /*0320*/  PRMT R5, R5, 0x9910, RZ ;  /* 0x0000991005057816 */ /* 0x000fe400000000ff */
[----:B------:R-:W-:-:S03]  /*0330*/  SHF.R.U32.HI R0, RZ, 0x17, R9 ;  /* 0x00000017ff007819 */ /* 0x000fc60000011609 */
[----:B------:R-:W-:Y:S02]  /*0340*/  IMAD.MOV.U32 R4, RZ, RZ, R5 ;  /* 0x000000ffff047224 */ /* 0x000fe400078e0005 */
[----:B------:R-:W-:Y:S02]  /*0350*/  IMAD R7, R0, 0xde1, R7 ;  /* 0x00000de100077824 */ /* 0x000fe400078e0207 */
[----:B------:R-:W-:Y:S02]  /*0360*/  IMAD R0, R4, 0xb, RZ ;  /* 0x0000000b04007824 */ /* 0x000fe400078e02ff */
[C---:B------:R-:W-:Y:S01]  /*0370*/  VIADD R5, R7.reuse, 0x5d8 ;  /* 0x000005d807057836 */ /* 0x040fe20000000000 */
[----:B------:R-:W-:Y:S02]  /*0380*/  @P0 IADD3 R5, PT, PT, R7, RZ, RZ ;  /* 0x000000ff07050210 */ /* 0x000fe40007ffe0ff */
[----:B------:R-:W-:-:S05]  /*0390*/  LOP3.LUT R0, R0, 0xffff, RZ, 0xc0, !PT ;  /* 0x0000ffff00007812 */ /* 0x000fca00078ec0ff */
[----:B------:R-:W-:-:S04]  /*03a0*/  IMAD.IADD R5, R0, 0x1, R5 ;  /* 0x0000000100057824 */ /* 0x000fc800078e0205 */
[----:B-1----:R-:W-:Y:S02]  /*03b0*/  IMAD.WIDE.U32 R2, R5, 0x4, R2 ;  /* 0x0000000405027825 */ /* 0x002fe400078e0002 */
[----:B------:R-:W1:Y:S04]  /*03c0*/  LDC.64 R4, c[0x0][0x388] ;  /* 0x0000e200ff047b82 */ /* 0x000e680000000a00 */
[----:B0-----:R-:W2:Y:S01]  /*03d0*/  LDG.E.CONSTANT R3, desc[UR4][R2.64] ;  /* 0x0000000402037981 */ /* 0x001ea2000c1e9900 */
[----:B------:R-:W-:-:S04]  /*03e0*/  IMAD R7, R11, 0x16, R6 ;  /* 0x000000160b077824 */ /* 0x000fc800078e0206 */
[----:B-1----:R-:W-:-:S05]  /*03f0*/  IMAD.WIDE.U32 R4, R7, 0x4, R4 ;  /* 0x0000000407047825 */ /* 0x002fca00078e0004 */
[----:B--2---:R-:W-:Y:S01]  /*0400*/  STG.E desc[UR4][R4.64], R3 ;  /* 0x0000000304007986 */ /* 0x004fe2000c101904 */
[----:B------:R-:W-:Y:S05]  /*0410*/  EXIT ;  /* 0x000000000000794d */ /* 0x000fea0003800000 */
.L_x_0:
[----:B------:R-:W-:-:S00]  /*0420*/  BRA `(.L_x_0) ;  /* 0xfffffffc00fc7947 */ /* 0x000fc0000383ffff */
[----:B------:R-:W-:-:S00]  /*0430*/  NOP ;  /* 0x0000000000007918 */ /* 0x000fc00000000000 */
        /* <DEDUP_REMOVED lines=12> */
.L_x_1:


//--------------------- .nv.shared.reserved.0     --------------------------
	.section	.nv.shared.reserved.0,"aw",@nobits
	.weak		__nv_reservedSMEM_offset_0_alias
	.size		__nv_reservedSMEM_offset_0_alias, 0, 64
	.other		__nv_reservedSMEM_offset_0_alias,@"STO_CUDA_RESERVED_SHARED STV_DEFAULT"
__nv_reservedSMEM_offset_0_alias:
	.zero		0
	.zero		64


//--------------------- .nv.constant0.default_function_kernel --------------------------
	.section	.nv.constant0.default_function_kernel,"a",@progbits
	.sectionflags	@""
	.align	4
.nv.constant0.default_function_kernel:
	.zero		912


//--------------------- SYMBOLS --------------------------

	.type		.nv.reservedSmem.offset0,@object
	.size		.nv.reservedSmem.offset0,0x4
